	.headerflags	@"EF_CUDA_TEXMODE_UNIFIED EF_CUDA_64BIT_ADDRESS EF_CUDA_ACCELERATORS EF_CUDA_SM90 EF_CUDA_VIRTUAL_SM(EF_CUDA_SM90)"
	.elftype	@"ET_EXEC"


//--------------------- .nv.info                  --------------------------
	.section	.nv.info,"",@"SHT_CUDA_INFO"
	.align	4


	//----- nvinfo : EIATTR_REGCOUNT
	.align		4
        /*0000*/ 	.byte	0x04, 0x2f
        /*0002*/ 	.short	(.L_1 - .L_0)
	.align		4
.L_0:
        /*0004*/ 	.word	index@(triton_poi_fused_convolution_relu_13)
        /*0008*/ 	.word	0x0000000c


	//----- nvinfo : EIATTR_MIN_STACK_SIZE
	.align		4
.L_1:
        /*000c*/ 	.byte	0x04, 0x12
        /*000e*/ 	.short	(.L_3 - .L_2)
	.align		4
.L_2:
        /*0010*/ 	.word	index@(triton_poi_fused_convolution_relu_13)
        /*0014*/ 	.word	0x00000000


	//----- nvinfo : EIATTR_FRAME_SIZE
	.align		4
.L_3:
        /*0018*/ 	.byte	0x04, 0x11
        /*001a*/ 	.short	(.L_5 - .L_4)
	.align		4
.L_4:
        /*001c*/ 	.word	index@(triton_poi_fused_convolution_relu_13)
        /*0020*/ 	.word	0x00000000


	//----- nvinfo : EIATTR_MIN_STACK_SIZE
	.align		4
.L_5:
        /*0024*/ 	.byte	0x04, 0x12
        /*0026*/ 	.short	(.L_7 - .L_6)
	.align		4
.L_6:
        /*0028*/ 	.word	index@(triton_poi_fused_convolution_relu_13)
        /*002c*/ 	.word	0x00000000
.L_7:


//--------------------- .nv.info.triton_poi_fused_convolution_relu_13 --------------------------
	.section	.nv.info.triton_poi_fused_convolution_relu_13,"",@"SHT_CUDA_INFO"
	.sectionflags	@""
	.align	4


	//----- nvinfo : EIATTR_CUDA_API_VERSION
	.align		4
        /*0000*/ 	.byte	0x04, 0x37
        /*0002*/ 	.short	(.L_9 - .L_8)
.L_8:
        /*0004*/ 	.word	0x0000007c


	//----- nvinfo : EIATTR_KPARAM_INFO
	.align		4
.L_9:
        /*0008*/ 	.byte	0x04, 0x17
        /*000a*/ 	.short	(.L_11 - .L_10)
.L_10:
        /*000c*/ 	.word	0x00000000
        /*0010*/ 	.short	0x0002
        /*0012*/ 	.short	0x0010
        /*0014*/ 	.byte	0x00, 0xf0, 0x11, 0x00


	//----- nvinfo : EIATTR_KPARAM_INFO
	.align		4
.L_11:
        /*0018*/ 	.byte	0x04, 0x17
        /*001a*/ 	.short	(.L_13 - .L_12)
.L_12:
        /*001c*/ 	.word	0x00000000
        /*0020*/ 	.short	0x0001
        /*0022*/ 	.short	0x0008
        /*0024*/ 	.byte	0x00, 0xf4, 0x21, 0x00


	//----- nvinfo : EIATTR_KPARAM_INFO
	.align		4
.L_13:
        /*0028*/ 	.byte	0x04, 0x17
        /*002a*/ 	.short	(.L_15 - .L_14)
.L_14:
        /*002c*/ 	.word	0x00000000
        /*0030*/ 	.short	0x0000
        /*0032*/ 	.short	0x0000
        /*0034*/ 	.byte	0x00, 0xf4, 0x21, 0x00


	//----- nvinfo : EIATTR_SPARSE_MMA_MASK
	.align		4
.L_15:
        /*0038*/ 	.byte	0x03, 0x50
        /*003a*/ 	.short	0x0000


	//----- nvinfo : EIATTR_MAXREG_COUNT
	.align		4
        /*003c*/ 	.byte	0x03, 0x1b
        /*003e*/ 	.short	0x00ff


	//----- nvinfo : EIATTR_EXIT_INSTR_OFFSETS
	.align		4
        /*0040*/ 	.byte	0x04, 0x1c
        /*0042*/ 	.short	(.L_17 - .L_16)


	//   ....[0]....
.L_16:
        /*0044*/ 	.word	0x00000190


	//----- nvinfo : EIATTR_REQNTID
	.align		4
.L_17:
        /*0048*/ 	.byte	0x04, 0x10
        /*004a*/ 	.short	(.L_19 - .L_18)
.L_18:
        /*004c*/ 	.word	0x00000080
        /*0050*/ 	.word	0x00000001
        /*0054*/ 	.word	0x00000001


	//----- nvinfo : EIATTR_CBANK_PARAM_SIZE
	.align		4
.L_19:
        /*0058*/ 	.byte	0x03, 0x19
        /*005a*/ 	.short	0x0014


	//----- nvinfo : EIATTR_PARAM_CBANK
	.align		4
        /*005c*/ 	.byte	0x04, 0x0a
        /*005e*/ 	.short	(.L_21 - .L_20)
	.align		4
.L_20:
        /*0060*/ 	.word	index@(.nv.constant0.triton_poi_fused_convolution_relu_13)
        /*0064*/ 	.short	0x0210
        /*0066*/ 	.short	0x0014


	//----- nvinfo : EIATTR_SW_WAR
	.align		4
.L_21:
        /*0068*/ 	.byte	0x04, 0x36
        /*006a*/ 	.short	(.L_23 - .L_22)
.L_22:
        /*006c*/ 	.word	0x00000008
.L_23:


//--------------------- .nv.callgraph             --------------------------
	.section	.nv.callgraph,"",@"SHT_CUDA_CALLGRAPH"
	.align	4
	.sectionentsize	8
	.align		4
        /*0000*/ 	.word	0x00000000
	.align		4
        /*0004*/ 	.word	0xffffffff
	.align		4
        /*0008*/ 	.word	0x00000000
	.align		4
        /*000c*/ 	.word	0xfffffffe
	.align		4
        /*0010*/ 	.word	0x00000000
	.align		4
        /*0014*/ 	.word	0xfffffffd
	.align		4
        /*0018*/ 	.word	0x00000000
	.align		4
        /*001c*/ 	.word	0xfffffffc


//--------------------- .text.triton_poi_fused_convolution_relu_13 --------------------------
	.section	.text.triton_poi_fused_convolution_relu_13,"ax",@progbits
	.align	128
        .global         triton_poi_fused_convolution_relu_13
        .type           triton_poi_fused_convolution_relu_13,@function
        .size           triton_poi_fused_convolution_relu_13,(.L_x_1 - triton_poi_fused_convolution_relu_13)
        .other          triton_poi_fused_convolution_relu_13,@"STO_CUDA_ENTRY STV_DEFAULT"
triton_poi_fused_convolution_relu_13:
.text.triton_poi_fused_convolution_relu_13:
[----:B------:R-:W-:Y:S01]  /*0000*/  LDC R1, c[0x0][0x28] ;  /* 0x00000a00ff017b82 */ /* 0x000fe20000000800 */
[----:B------:R-:W1:Y:S07]  /*0010*/  S2R R0, SR_TID.X ;  /* 0x0000000000007919 */ /* 0x000e6e0000002100 */
[----:B------:R-:W2:Y:S01]  /*0020*/  LDC.64 R4, c[0x0][0x218] ;  /* 0x00008600ff047b82 */ /* 0x000ea20000000a00 */
[----:B------:R-:W-:Y:S01]  /*0030*/  ULDC.64 UR4, c[0x0][0x208] ;  /* 0x0000820000047ab9 */ /* 0x000fe20000000a00 */
[----:B------:R-:W3:Y:S06]  /*0040*/  S2R R7, SR_CTAID.X ;  /* 0x0000000000077919 */ /* 0x000eec0000002500 */
[----:B------:R-:W4:Y:S01]  /*0050*/  LDC.64 R2, c[0x0][0x210] ;  /* 0x00008400ff027b82 */ /* 0x000f220000000a00 */
[----:B-1----:R-:W-:Y:S01]  /*0060*/  IMAD.SHL.U32 R0, R0, 0x2, RZ ;  /* 0x0000000200007824 */ /* 0x002fe200078e00ff */
[----:B---3--:R-:W-:-:S04]  /*0070*/  SHF.R.S32.HI R6, RZ, 0x17, R7 ;  /* 0x00000017ff067819 */ /* 0x008fc80000011407 */
[----:B------:R-:W-:-:S05]  /*0080*/  LOP3.LUT R0, R0, 0xfe, RZ, 0xc0, !PT ;  /* 0x000000fe00007812 */ /* 0x000fca00078ec0ff */
[----:B------:R-:W-:Y:S01]  /*0090*/  IMAD R7, R7, 0x100, R0 ;  /* 0x0000010007077824 */ /* 0x000fe200078e0200 */
[----:B------:R-:W-:-:S03]  /*00a0*/  SGXT R0, R6, 0x1 ;  /* 0x000000010600781a */ /* 0x000fc60000000200 */
[----:B----4-:R-:W-:Y:S01]  /*00b0*/  IMAD.WIDE R2, R7, 0x4, R2 ;  /* 0x0000000407027825 */ /* 0x010fe200078e0202 */
[----:B------:R-:W-:-:S04]  /*00c0*/  LEA.HI R0, R0, R7, RZ, 0x6 ;  /* 0x0000000700007211 */ /* 0x000fc800078f30ff */
[----:B------:R-:W-:-:S05]  /*00d0*/  LOP3.LUT R0, R0, 0xffffffc0, RZ, 0xc0, !PT ;  /* 0xffffffc000007812 */ /* 0x000fca00078ec0ff */
[----:B------:R-:W-:Y:S02]  /*00e0*/  IMAD.IADD R9, R7, 0x1, -R0 ;  /* 0x0000000107097824 */ /* 0x000fe400078e0a00 */
[----:B------:R-:W3:Y:S02]  /*00f0*/  LDG.E.64 R6, desc[UR4][R2.64] ;  /* 0x0000000402067981 */ /* 0x000ee4000c1e1b00 */
[----:B--2---:R-:W-:-:S06]  /*0100*/  IMAD.WIDE R4, R9, 0x4, R4 ;  /* 0x0000000409047825 */ /* 0x004fcc00078e0204 */
[----:B------:R-:W3:Y:S02]  /*0110*/  LDG.E.EL.64 R4, desc[UR4][R4.64] ;  /* 0x0000000404047981 */ /* 0x000ee4000c2e1b00 */
[C---:B---3--:R-:W-:Y:S01]  /*0120*/  FSETP.GEU.AND P0, PT, R6.reuse, -R4, PT ;  /* 0x800000040600720b */ /* 0x048fe20003f0e000 */
[----:B------:R-:W-:Y:S01]  /*0130*/  FADD R6, R6, R4 ;  /* 0x0000000406067221 */ /* 0x000fe20000000000 */
[C---:B------:R-:W-:Y:S01]  /*0140*/  FADD R0, R7.reuse, R5 ;  /* 0x0000000507007221 */ /* 0x040fe20000000000 */
[----:B------:R-:W-:-:S03]  /*0150*/  FSETP.GEU.AND P1, PT, R7, -R5, PT ;  /* 0x800000050700720b */ /* 0x000fc60003f2e000 */
[----:B------:R-:W-:Y:S02]  /*0160*/  FSEL R6, R6, RZ, P0 ;  /* 0x000000ff06067208 */ /* 0x000fe40000000000 */
[----:B------:R-:W-:-:S05]  /*0170*/  FSEL R7, R0, RZ, P1 ;  /* 0x000000ff00077208 */ /* 0x000fca0000800000 */
[----:B------:R-:W-:Y:S01]  /*0180*/  STG.E.64 desc[UR4][R2.64], R6 ;  /* 0x0000000602007986 */ /* 0x000fe2000c101b04 */
[----:B------:R-:W-:Y:S05]  /*0190*/  EXIT ;  /* 0x000000000000794d */ /* 0x000fea0003800000 */
.L_x_0:
[----:B------:R-:W-:-:S00]  /*01a0*/  BRA `(.L_x_0) ;  /* 0xfffffffc00fc7947 */ /* 0x000fc0000383ffff */
[----:B------:R-:W-:-:S00]  /*01b0*/  NOP ;  /* 0x0000000000007918 */ /* 0x000fc00000000000 */
        /* <DEDUP_REMOVED lines=12> */
.L_x_1:


//--------------------- .nv.constant0.triton_poi_fused_convolution_relu_13 --------------------------
	.section	.nv.constant0.triton_poi_fused_convolution_relu_13,"a",@progbits
	.sectionflags	@""
	.align	4
.nv.constant0.triton_poi_fused_convolution_relu_13:
	.zero		548
